	.headerflags	@"EF_CUDA_TEXMODE_UNIFIED EF_CUDA_64BIT_ADDRESS EF_CUDA_ACCELERATORS EF_CUDA_SM90 EF_CUDA_VIRTUAL_SM(EF_CUDA_SM90)"
	.elftype	@"ET_EXEC"


//--------------------- .nv.info                  --------------------------
	.section	.nv.info,"",@"SHT_CUDA_INFO"
	.align	4


	//----- nvinfo : EIATTR_REGCOUNT
	.align		4
        /*0000*/ 	.byte	0x04, 0x2f
        /*0002*/ 	.short	(.L_1 - .L_0)
	.align		4
.L_0:
        /*0004*/ 	.word	index@(triton_poi_fused_reflection_pad1d_7)
        /*0008*/ 	.word	0x0000000e


	//----- nvinfo : EIATTR_MIN_STACK_SIZE
	.align		4
.L_1:
        /*000c*/ 	.byte	0x04, 0x12
        /*000e*/ 	.short	(.L_3 - .L_2)
	.align		4
.L_2:
        /*0010*/ 	.word	index@(triton_poi_fused_reflection_pad1d_7)
        /*0014*/ 	.word	0x00000000


	//----- nvinfo : EIATTR_FRAME_SIZE
	.align		4
.L_3:
        /*0018*/ 	.byte	0x04, 0x11
        /*001a*/ 	.short	(.L_5 - .L_4)
	.align		4
.L_4:
        /*001c*/ 	.word	index@(triton_poi_fused_reflection_pad1d_7)
        /*0020*/ 	.word	0x00000000


	//----- nvinfo : EIATTR_MIN_STACK_SIZE
	.align		4
.L_5:
        /*0024*/ 	.byte	0x04, 0x12
        /*0026*/ 	.short	(.L_7 - .L_6)
	.align		4
.L_6:
        /*0028*/ 	.word	index@(triton_poi_fused_reflection_pad1d_7)
        /*002c*/ 	.word	0x00000000
.L_7:


//--------------------- .nv.info.triton_poi_fused_reflection_pad1d_7 --------------------------
	.section	.nv.info.triton_poi_fused_reflection_pad1d_7,"",@"SHT_CUDA_INFO"
	.sectionflags	@""
	.align	4


	//----- nvinfo : EIATTR_CUDA_API_VERSION
	.align		4
        /*0000*/ 	.byte	0x04, 0x37
        /*0002*/ 	.short	(.L_9 - .L_8)
.L_8:
        /*0004*/ 	.word	0x0000007c


	//----- nvinfo : EIATTR_KPARAM_INFO
	.align		4
.L_9:
        /*0008*/ 	.byte	0x04, 0x17
        /*000a*/ 	.short	(.L_11 - .L_10)
.L_10:
        /*000c*/ 	.word	0x00000000
        /*0010*/ 	.short	0x0002
        /*0012*/ 	.short	0x0010
        /*0014*/ 	.byte	0x00, 0xf0, 0x11, 0x00


	//----- nvinfo : EIATTR_KPARAM_INFO
	.align		4
.L_11:
        /*0018*/ 	.byte	0x04, 0x17
        /*001a*/ 	.short	(.L_13 - .L_12)
.L_12:
        /*001c*/ 	.word	0x00000000
        /*0020*/ 	.short	0x0001
        /*0022*/ 	.short	0x0008
        /*0024*/ 	.byte	0x00, 0xf4, 0x21, 0x00


	//----- nvinfo : EIATTR_KPARAM_INFO
	.align		4
.L_13:
        /*0028*/ 	.byte	0x04, 0x17
        /*002a*/ 	.short	(.L_15 - .L_14)
.L_14:
        /*002c*/ 	.word	0x00000000
        /*0030*/ 	.short	0x0000
        /*0032*/ 	.short	0x0000
        /*0034*/ 	.byte	0x00, 0xf4, 0x21, 0x00


	//----- nvinfo : EIATTR_SPARSE_MMA_MASK
	.align		4
.L_15:
        /*0038*/ 	.byte	0x03, 0x50
        /*003a*/ 	.short	0x0000


	//----- nvinfo : EIATTR_MAXREG_COUNT
	.align		4
        /*003c*/ 	.byte	0x03, 0x1b
        /*003e*/ 	.short	0x00ff


	//----- nvinfo : EIATTR_EXIT_INSTR_OFFSETS
	.align		4
        /*0040*/ 	.byte	0x04, 0x1c
        /*0042*/ 	.short	(.L_17 - .L_16)


	//   ....[0]....
.L_16:
        /*0044*/ 	.word	0x000001f0


	//   ....[1]....
        /*0048*/ 	.word	0x00000210


	//----- nvinfo : EIATTR_REQNTID
	.align		4
.L_17:
        /*004c*/ 	.byte	0x04, 0x10
        /*004e*/ 	.short	(.L_19 - .L_18)
.L_18:
        /*0050*/ 	.word	0x00000080
        /*0054*/ 	.word	0x00000001
        /*0058*/ 	.word	0x00000001


	//----- nvinfo : EIATTR_CBANK_PARAM_SIZE
	.align		4
.L_19:
        /*005c*/ 	.byte	0x03, 0x19
        /*005e*/ 	.short	0x0014


	//----- nvinfo : EIATTR_PARAM_CBANK
	.align		4
        /*0060*/ 	.byte	0x04, 0x0a
        /*0062*/ 	.short	(.L_21 - .L_20)
	.align		4
.L_20:
        /*0064*/ 	.word	index@(.nv.constant0.triton_poi_fused_reflection_pad1d_7)
        /*0068*/ 	.short	0x0210
        /*006a*/ 	.short	0x0014


	//----- nvinfo : EIATTR_SW_WAR
	.align		4
.L_21:
        /*006c*/ 	.byte	0x04, 0x36
        /*006e*/ 	.short	(.L_23 - .L_22)
.L_22:
        /*0070*/ 	.word	0x00000008
.L_23:


//--------------------- .nv.callgraph             --------------------------
	.section	.nv.callgraph,"",@"SHT_CUDA_CALLGRAPH"
	.align	4
	.sectionentsize	8
	.align		4
        /*0000*/ 	.word	0x00000000
	.align		4
        /*0004*/ 	.word	0xffffffff
	.align		4
        /*0008*/ 	.word	0x00000000
	.align		4
        /*000c*/ 	.word	0xfffffffe
	.align		4
        /*0010*/ 	.word	0x00000000
	.align		4
        /*0014*/ 	.word	0xfffffffd
	.align		4
        /*0018*/ 	.word	0x00000000
	.align		4
        /*001c*/ 	.word	0xfffffffc


//--------------------- .text.triton_poi_fused_reflection_pad1d_7 --------------------------
	.section	.text.triton_poi_fused_reflection_pad1d_7,"ax",@progbits
	.align	128
        .global         triton_poi_fused_reflection_pad1d_7
        .type           triton_poi_fused_reflection_pad1d_7,@function
        .size           triton_poi_fused_reflection_pad1d_7,(.L_x_1 - triton_poi_fused_reflection_pad1d_7)
        .other          triton_poi_fused_reflection_pad1d_7,@"STO_CUDA_ENTRY STV_DEFAULT"
triton_poi_fused_reflection_pad1d_7:
.text.triton_poi_fused_reflection_pad1d_7:
[----:B------:R-:W0:Y:S02]  /*0000*/  LDC R1, c[0x0][0x28] ;  /* 0x00000a00ff017b82 */ /* 0x000e240000000800 */
[----:B------:R-:W1:Y:S01]  /*0010*/  S2R R0, SR_TID.X ;  /* 0x0000000000007919 */ /* 0x000e620000002100 */
[----:B------:R-:W-:Y:S01]  /*0020*/  CS2R R10, SRZ ;  /* 0x00000000000a7805 */ /* 0x000fe2000001ff00 */
[----:B------:R-:W-:Y:S01]  /*0030*/  ULDC.64 UR4, c[0x0][0x208] ;  /* 0x0000820000047ab9 */ /* 0x000fe20000000a00 */
[----:B------:R-:W2:Y:S01]  /*0040*/  S2R R9, SR_CTAID.X ;  /* 0x0000000000097919 */ /* 0x000ea20000002500 */
[----:B-1----:R-:W-:-:S05]  /*0050*/  IMAD.SHL.U32 R0, R0, 0x2, RZ ;  /* 0x0000000200007824 */ /* 0x002fca00078e00ff */
[----:B------:R-:W-:-:S04]  /*0060*/  LOP3.LUT R0, R0, 0xfe, RZ, 0xc0, !PT ;  /* 0x000000fe00007812 */ /* 0x000fc800078ec0ff */
[----:B--2---:R-:W-:-:S04]  /*0070*/  LEA R9, R9, R0, 0x8 ;  /* 0x0000000009097211 */ /* 0x004fc800078e40ff */
[C---:B------:R-:W-:Y:S01]  /*0080*/  ISETP.GE.AND P0, PT, R9.reuse, 0x108, PT ;  /* 0x000001080900780c */ /* 0x040fe20003f06270 */
[C---:B------:R-:W-:Y:S02]  /*0090*/  VIADD R0, R9.reuse, 0x1 ;  /* 0x0000000109007836 */ /* 0x040fe40000000000 */
[----:B------:R-:W-:-:S04]  /*00a0*/  IMAD.HI R2, R9, 0x3e0f83e1, RZ ;  /* 0x3e0f83e109027827 */ /* 0x000fc800078e02ff */
[----:B------:R-:W-:Y:S01]  /*00b0*/  IMAD.HI R5, R0, 0x3e0f83e1, RZ ;  /* 0x3e0f83e100057827 */ /* 0x000fe200078e02ff */
[----:B------:R-:W-:-:S04]  /*00c0*/  SHF.R.U32.HI R3, RZ, 0x1f, R2 ;  /* 0x0000001fff037819 */ /* 0x000fc80000011602 */
[----:B------:R-:W-:Y:S02]  /*00d0*/  SHF.R.U32.HI R6, RZ, 0x1f, R5 ;  /* 0x0000001fff067819 */ /* 0x000fe40000011605 */
[----:B------:R-:W-:Y:S02]  /*00e0*/  LEA.HI.SX32 R4, R2, R3, 0x1c ;  /* 0x0000000302047211 */ /* 0x000fe400078fe2ff */
[----:B------:R-:W1:Y:S01]  /*00f0*/  LDC.64 R2, c[0x0][0x210] ;  /* 0x00008400ff027b82 */ /* 0x000e620000000a00 */
[----:B------:R-:W-:Y:S02]  /*0100*/  LEA.HI.SX32 R7, R5, R6, 0x1c ;  /* 0x0000000605077211 */ /* 0x000fe400078fe2ff */
[----:B------:R-:W-:-:S03]  /*0110*/  IMAD R5, R4, -0x42, R9 ;  /* 0xffffffbe04057824 */ /* 0x000fc600078e0209 */
[----:B------:R-:W-:Y:S02]  /*0120*/  IMAD R7, R7, -0x42, R0 ;  /* 0xffffffbe07077824 */ /* 0x000fe400078e0200 */
[----:B------:R-:W-:Y:S02]  /*0130*/  IADD3 R5, R5, -0x3f, RZ ;  /* 0xffffffc105057810 */ /* 0x000fe40007ffe0ff */
[----:B------:R-:W-:Y:S02]  /*0140*/  VIADD R7, R7, 0xffffffc1 ;  /* 0xffffffc107077836 */ /* 0x000fe40000000000 */
[----:B------:R-:W-:-:S03]  /*0150*/  IABS R5, R5 ;  /* 0x0000000500057213 */ /* 0x000fc60000000000 */
[----:B------:R-:W-:Y:S02]  /*0160*/  IABS R7, R7 ;  /* 0x0000000700077213 */ /* 0x000fe40000000000 */
[----:B------:R-:W-:-:S03]  /*0170*/  LEA R5, R4, -R5, 0x6 ;  /* 0x8000000504057211 */ /* 0x000fc600078e30ff */
[----:B------:R-:W-:Y:S02]  /*0180*/  IMAD R7, R4, 0x40, -R7 ;  /* 0x0000004004077824 */ /* 0x000fe400078e0a07 */
[----:B-1----:R-:W-:-:S04]  /*0190*/  IMAD.WIDE R4, R5, 0x4, R2 ;  /* 0x0000000405047825 */ /* 0x002fc800078e0202 */
[----:B------:R-:W-:Y:S01]  /*01a0*/  IMAD.WIDE R2, R7, 0x4, R2 ;  /* 0x0000000407027825 */ /* 0x000fe200078e0202 */
[----:B------:R1:W5:Y:S01]  /*01b0*/  @!P0 LDG.E R10, desc[UR4][R4.64+0xfc] ;  /* 0x0000fc04040a8981 */ /* 0x000362000c1e1900 */
[----:B------:R-:W2:Y:S03]  /*01c0*/  LDC.64 R6, c[0x0][0x218] ;  /* 0x00008600ff067b82 */ /* 0x000ea60000000a00 */
[----:B------:R1:W5:Y:S01]  /*01d0*/  @!P0 LDG.E R11, desc[UR4][R2.64+0xfc] ;  /* 0x0000fc04020b8981 */ /* 0x000362000c1e1900 */
[----:B--2---:R-:W-:Y:S01]  /*01e0*/  IMAD.WIDE R6, R9, 0x4, R6 ;  /* 0x0000000409067825 */ /* 0x004fe200078e0206 */
[----:B-1----:R-:W-:Y:S06]  /*01f0*/  @P0 EXIT ;  /* 0x000000000000094d */ /* 0x002fec0003800000 */
[----:B-----5:R-:W-:Y:S01]  /*0200*/  STG.E.64 desc[UR4][R6.64], R10 ;  /* 0x0000000a06007986 */ /* 0x020fe2000c101b04 */
[----:B------:R-:W-:Y:S05]  /*0210*/  EXIT ;  /* 0x000000000000794d */ /* 0x000fea0003800000 */
.L_x_0:
[----:B------:R-:W-:-:S00]  /*0220*/  BRA `(.L_x_0) ;  /* 0xfffffffc00fc7947 */ /* 0x000fc0000383ffff */
[----:B------:R-:W-:-:S00]  /*0230*/  NOP ;  /* 0x0000000000007918 */ /* 0x000fc00000000000 */
        /* <DEDUP_REMOVED lines=12> */
.L_x_1:


//--------------------- .nv.constant0.triton_poi_fused_reflection_pad1d_7 --------------------------
	.section	.nv.constant0.triton_poi_fused_reflection_pad1d_7,"a",@progbits
	.sectionflags	@""
	.align	4
.nv.constant0.triton_poi_fused_reflection_pad1d_7:
	.zero		548
